//
// Generated by NVIDIA NVVM Compiler
//
// Compiler Build ID: CL-36424714
// Cuda compilation tools, release 13.0, V13.0.88
// Based on NVVM 20.0.0
//

.version 9.0
.target sm_100
.address_size 64

	// .globl	_Z19fp8_to_dtype_kernelIfEvPK13__nv_fp8_e4m3PT_m

.visible .entry _Z19fp8_to_dtype_kernelIfEvPK13__nv_fp8_e4m3PT_m(
	.param .u64 .ptr .align 1 _Z19fp8_to_dtype_kernelIfEvPK13__nv_fp8_e4m3PT_m_param_0,
	.param .u64 .ptr .align 1 _Z19fp8_to_dtype_kernelIfEvPK13__nv_fp8_e4m3PT_m_param_1,
	.param .u64 _Z19fp8_to_dtype_kernelIfEvPK13__nv_fp8_e4m3PT_m_param_2
)
{
	.reg .pred 	%p<2>;
	.reg .b16 	%rs<4>;
	.reg .b32 	%r<6>;
	.reg .b32 	%f<2>;
	.reg .b64 	%rd<10>;

	ld.param.u64 	%rd2, [_Z19fp8_to_dtype_kernelIfEvPK13__nv_fp8_e4m3PT_m_param_0];
	ld.param.u64 	%rd3, [_Z19fp8_to_dtype_kernelIfEvPK13__nv_fp8_e4m3PT_m_param_1];
	ld.param.u64 	%rd4, [_Z19fp8_to_dtype_kernelIfEvPK13__nv_fp8_e4m3PT_m_param_2];
	mov.u32 	%r1, %ctaid.x;
	mov.u32 	%r2, %ntid.x;
	mov.u32 	%r3, %tid.x;
	mad.lo.s32 	%r4, %r1, %r2, %r3;
	cvt.u64.u32 	%rd1, %r4;
	setp.le.u64 	%p1, %rd4, %rd1;
	@%p1 bra 	$L__BB0_2;
	cvta.to.global.u64 	%rd5, %rd2;
	cvta.to.global.u64 	%rd6, %rd3;
	add.s64 	%rd7, %rd5, %rd1;
	ld.global.nc.u8 	%rs3, [%rd7];
	cvt.u16.u8 	%rs1, %rs3;
	// begin inline asm
	{cvt.rn.f16x2.e4m3x2 %r5, %rs1;}

	// end inline asm
	cvt.u16.u32 	%rs2, %r5;
	// begin inline asm
	{  cvt.f32.f16 %f1, %rs2;}

	// end inline asm
	shl.b64 	%rd8, %rd1, 2;
	add.s64 	%rd9, %rd6, %rd8;
	st.global.f32 	[%rd9], %f1;
$L__BB0_2:
	ret;

}
	// .globl	_Z19fp8_to_dtype_kernelI6__halfEvPK13__nv_fp8_e4m3PT_m
.visible .entry _Z19fp8_to_dtype_kernelI6__halfEvPK13__nv_fp8_e4m3PT_m(
	.param .u64 .ptr .align 1 _Z19fp8_to_dtype_kernelI6__halfEvPK13__nv_fp8_e4m3PT_m_param_0,
	.param .u64 .ptr .align 1 _Z19fp8_to_dtype_kernelI6__halfEvPK13__nv_fp8_e4m3PT_m_param_1,
	.param .u64 _Z19fp8_to_dtype_kernelI6__halfEvPK13__nv_fp8_e4m3PT_m_param_2
)
{
	.reg .pred 	%p<2>;
	.reg .b16 	%rs<5>;
	.reg .b32 	%r<6>;
	.reg .b32 	%f<3>;
	.reg .b64 	%rd<10>;

	ld.param.u64 	%rd2, [_Z19fp8_to_dtype_kernelI6__halfEvPK13__nv_fp8_e4m3PT_m_param_0];
	ld.param.u64 	%rd3, [_Z19fp8_to_dtype_kernelI6__halfEvPK13__nv_fp8_e4m3PT_m_param_1];
	ld.param.u64 	%rd4, [_Z19fp8_to_dtype_kernelI6__halfEvPK13__nv_fp8_e4m3PT_m_param_2];
	mov.u32 	%r1, %ctaid.x;
	mov.u32 	%r2, %ntid.x;
	mov.u32 	%r3, %tid.x;
	mad.lo.s32 	%r4, %r1, %r2, %r3;
	cvt.u64.u32 	%rd1, %r4;
	setp.le.u64 	%p1, %rd4, %rd1;
	@%p1 bra 	$L__BB1_2;
	cvta.to.global.u64 	%rd5, %rd2;
	cvta.to.global.u64 	%rd6, %rd3;
	add.s64 	%rd7, %rd5, %rd1;
	ld.global.nc.u8 	%rs4, [%rd7];
	cvt.u16.u8 	%rs1, %rs4;
	// begin inline asm
	{cvt.rn.f16x2.e4m3x2 %r5, %rs1;}

	// end inline asm
	cvt.u16.u32 	%rs2, %r5;
	// begin inline asm
	{  cvt.f32.f16 %f1, %rs2;}

	// end inline asm
	// begin inline asm
	{  cvt.rn.f16.f32 %rs3, %f1;}

	// end inline asm
	shl.b64 	%rd8, %rd1, 1;
	add.s64 	%rd9, %rd6, %rd8;
	st.global.u16 	[%rd9], %rs3;
$L__BB1_2:
	ret;

}
	// .globl	_Z19fp8_to_dtype_kernelI13__nv_bfloat16EvPK13__nv_fp8_e4m3PT_m
.visible .entry _Z19fp8_to_dtype_kernelI13__nv_bfloat16EvPK13__nv_fp8_e4m3PT_m(
	.param .u64 .ptr .align 1 _Z19fp8_to_dtype_kernelI13__nv_bfloat16EvPK13__nv_fp8_e4m3PT_m_param_0,
	.param .u64 .ptr .align 1 _Z19fp8_to_dtype_kernelI13__nv_bfloat16EvPK13__nv_fp8_e4m3PT_m_param_1,
	.param .u64 _Z19fp8_to_dtype_kernelI13__nv_bfloat16EvPK13__nv_fp8_e4m3PT_m_param_2
)
{
	.reg .pred 	%p<2>;
	.reg .b16 	%rs<5>;
	.reg .b32 	%r<6>;
	.reg .b32 	%f<3>;
	.reg .b64 	%rd<10>;

	ld.param.u64 	%rd2, [_Z19fp8_to_dtype_kernelI13__nv_bfloat16EvPK13__nv_fp8_e4m3PT_m_param_0];
	ld.param.u64 	%rd3, [_Z19fp8_to_dtype_kernelI13__nv_bfloat16EvPK13__nv_fp8_e4m3PT_m_param_1];
	ld.param.u64 	%rd4, [_Z19fp8_to_dtype_kernelI13__nv_bfloat16EvPK13__nv_fp8_e4m3PT_m_param_2];
	mov.u32 	%r1, %ctaid.x;
	mov.u32 	%r2, %ntid.x;
	mov.u32 	%r3, %tid.x;
	mad.lo.s32 	%r4, %r1, %r2, %r3;
	cvt.u64.u32 	%rd1, %r4;
	setp.le.u64 	%p1, %rd4, %rd1;
	@%p1 bra 	$L__BB2_2;
	cvta.to.global.u64 	%rd5, %rd2;
	cvta.to.global.u64 	%rd6, %rd3;
	add.s64 	%rd7, %rd5, %rd1;
	ld.global.nc.u8 	%rs4, [%rd7];
	cvt.u16.u8 	%rs1, %rs4;
	// begin inline asm
	{cvt.rn.f16x2.e4m3x2 %r5, %rs1;}

	// end inline asm
	cvt.u16.u32 	%rs2, %r5;
	// begin inline asm
	{  cvt.f32.f16 %f1, %rs2;}

	// end inline asm
	// begin inline asm
	{  cvt.rn.bf16.f32 %rs3, %f1;}

	// end inline asm
	shl.b64 	%rd8, %rd1, 1;
	add.s64 	%rd9, %rd6, %rd8;
	st.global.u16 	[%rd9], %rs3;
$L__BB2_2:
	ret;

}
	// .globl	_Z19dtype_to_fp8_kernelIfEvPKT_P13__nv_fp8_e4m3m
.visible .entry _Z19dtype_to_fp8_kernelIfEvPKT_P13__nv_fp8_e4m3m(
	.param .u64 .ptr .align 1 _Z19dtype_to_fp8_kernelIfEvPKT_P13__nv_fp8_e4m3m_param_0,
	.param .u64 .ptr .align 1 _Z19dtype_to_fp8_kernelIfEvPKT_P13__nv_fp8_e4m3m_param_1,
	.param .u64 _Z19dtype_to_fp8_kernelIfEvPKT_P13__nv_fp8_e4m3m_param_2
)
{
	.reg .pred 	%p<4>;
	.reg .b16 	%rs<3>;
	.reg .b32 	%r<6>;
	.reg .b32 	%f<4>;
	.reg .b64 	%rd<10>;

	ld.param.u64 	%rd2, [_Z19dtype_to_fp8_kernelIfEvPKT_P13__nv_fp8_e4m3m_param_0];
	ld.param.u64 	%rd3, [_Z19dtype_to_fp8_kernelIfEvPKT_P13__nv_fp8_e4m3m_param_1];
	ld.param.u64 	%rd4, [_Z19dtype_to_fp8_kernelIfEvPKT_P13__nv_fp8_e4m3m_param_2];
	mov.u32 	%r1, %ctaid.x;
	mov.u32 	%r2, %ntid.x;
	mov.u32 	%r3, %tid.x;
	mad.lo.s32 	%r4, %r1, %r2, %r3;
	cvt.u64.u32 	%rd1, %r4;
	setp.le.u64 	%p1, %rd4, %rd1;
	@%p1 bra 	$L__BB3_2;
	cvta.to.global.u64 	%rd5, %rd2;
	cvta.to.global.u64 	%rd6, %rd3;
	shl.b64 	%rd7, %rd1, 2;
	add.s64 	%rd8, %rd5, %rd7;
	ld.global.nc.f32 	%f2, [%rd8];
	setp.gt.f32 	%p2, %f2, 0f43E00000;
	selp.f32 	%f3, 0f43E00000, %f2, %p2;
	setp.lt.f32 	%p3, %f3, 0fC3E00000;
	selp.f32 	%f1, 0fC3E00000, %f3, %p3;
	// begin inline asm
	{  cvt.rn.f16.f32 %rs1, %f1;}

	// end inline asm
	cvt.u32.u16 	%r5, %rs1;
	// begin inline asm
	{cvt.rn.satfinite.e4m3x2.f16x2 %rs2, %r5;}

	// end inline asm
	add.s64 	%rd9, %rd6, %rd1;
	st.global.u8 	[%rd9], %rs2;
$L__BB3_2:
	ret;

}
	// .globl	_Z19dtype_to_fp8_kernelI6__halfEvPKT_P13__nv_fp8_e4m3m
.visible .entry _Z19dtype_to_fp8_kernelI6__halfEvPKT_P13__nv_fp8_e4m3m(
	.param .u64 .ptr .align 1 _Z19dtype_to_fp8_kernelI6__halfEvPKT_P13__nv_fp8_e4m3m_param_0,
	.param .u64 .ptr .align 1 _Z19dtype_to_fp8_kernelI6__halfEvPKT_P13__nv_fp8_e4m3m_param_1,
	.param .u64 _Z19dtype_to_fp8_kernelI6__halfEvPKT_P13__nv_fp8_e4m3m_param_2
)
{
	.reg .pred 	%p<4>;
	.reg .b16 	%rs<4>;
	.reg .b32 	%r<6>;
	.reg .b32 	%f<4>;
	.reg .b64 	%rd<10>;

	ld.param.u64 	%rd2, [_Z19dtype_to_fp8_kernelI6__halfEvPKT_P13__nv_fp8_e4m3m_param_0];
	ld.param.u64 	%rd3, [_Z19dtype_to_fp8_kernelI6__halfEvPKT_P13__nv_fp8_e4m3m_param_1];
	ld.param.u64 	%rd4, [_Z19dtype_to_fp8_kernelI6__halfEvPKT_P13__nv_fp8_e4m3m_param_2];
	mov.u32 	%r1, %ctaid.x;
	mov.u32 	%r2, %ntid.x;
	mov.u32 	%r3, %tid.x;
	mad.lo.s32 	%r4, %r1, %r2, %r3;
	cvt.u64.u32 	%rd1, %r4;
	setp.le.u64 	%p1, %rd4, %rd1;
	@%p1 bra 	$L__BB4_2;
	cvta.to.global.u64 	%rd5, %rd2;
	cvta.to.global.u64 	%rd6, %rd3;
	shl.b64 	%rd7, %rd1, 1;
	add.s64 	%rd8, %rd5, %rd7;
	ld.global.nc.u16 	%rs1, [%rd8];
	// begin inline asm
	{  cvt.f32.f16 %f1, %rs1;}

	// end inline asm
	setp.gt.f32 	%p2, %f1, 0f43E00000;
	selp.f32 	%f3, 0f43E00000, %f1, %p2;
	setp.lt.f32 	%p3, %f3, 0fC3E00000;
	selp.f32 	%f2, 0fC3E00000, %f3, %p3;
	// begin inline asm
	{  cvt.rn.f16.f32 %rs2, %f2;}

	// end inline asm
	cvt.u32.u16 	%r5, %rs2;
	// begin inline asm
	{cvt.rn.satfinite.e4m3x2.f16x2 %rs3, %r5;}

	// end inline asm
	add.s64 	%rd9, %rd6, %rd1;
	st.global.u8 	[%rd9], %rs3;
$L__BB4_2:
	ret;

}
	// .globl	_Z19dtype_to_fp8_kernelI13__nv_bfloat16EvPKT_P13__nv_fp8_e4m3m
.visible .entry _Z19dtype_to_fp8_kernelI13__nv_bfloat16EvPKT_P13__nv_fp8_e4m3m(
	.param .u64 .ptr .align 1 _Z19dtype_to_fp8_kernelI13__nv_bfloat16EvPKT_P13__nv_fp8_e4m3m_param_0,
	.param .u64 .ptr .align 1 _Z19dtype_to_fp8_kernelI13__nv_bfloat16EvPKT_P13__nv_fp8_e4m3m_param_1,
	.param .u64 _Z19dtype_to_fp8_kernelI13__nv_bfloat16EvPKT_P13__nv_fp8_e4m3m_param_2
)
{
	.reg .pred 	%p<4>;
	.reg .b16 	%rs<4>;
	.reg .b32 	%r<6>;
	.reg .b32 	%f<4>;
	.reg .b64 	%rd<10>;

	ld.param.u64 	%rd2, [_Z19dtype_to_fp8_kernelI13__nv_bfloat16EvPKT_P13__nv_fp8_e4m3m_param_0];
	ld.param.u64 	%rd3, [_Z19dtype_to_fp8_kernelI13__nv_bfloat16EvPKT_P13__nv_fp8_e4m3m_param_1];
	ld.param.u64 	%rd4, [_Z19dtype_to_fp8_kernelI13__nv_bfloat16EvPKT_P13__nv_fp8_e4m3m_param_2];
	mov.u32 	%r1, %ctaid.x;
	mov.u32 	%r2, %ntid.x;
	mov.u32 	%r3, %tid.x;
	mad.lo.s32 	%r4, %r1, %r2, %r3;
	cvt.u64.u32 	%rd1, %r4;
	setp.le.u64 	%p1, %rd4, %rd1;
	@%p1 bra 	$L__BB5_2;
	cvta.to.global.u64 	%rd5, %rd2;
	cvta.to.global.u64 	%rd6, %rd3;
	shl.b64 	%rd7, %rd1, 1;
	add.s64 	%rd8, %rd5, %rd7;
	ld.global.nc.u16 	%rs1, [%rd8];
	// begin inline asm
	{ cvt.f32.bf16 %f1, %rs1;}

	// end inline asm
	setp.gt.f32 	%p2, %f1, 0f43E00000;
	selp.f32 	%f3, 0f43E00000, %f1, %p2;
	setp.lt.f32 	%p3, %f3, 0fC3E00000;
	selp.f32 	%f2, 0fC3E00000, %f3, %p3;
	// begin inline asm
	{  cvt.rn.f16.f32 %rs2, %f2;}

	// end inline asm
	cvt.u32.u16 	%r5, %rs2;
	// begin inline asm
	{cvt.rn.satfinite.e4m3x2.f16x2 %rs3, %r5;}

	// end inline asm
	add.s64 	%rd9, %rd6, %rd1;
	st.global.u8 	[%rd9], %rs3;
$L__BB5_2:
	ret;

}


// ===== COMPILED SASS (sm_100) =====

	.target	sm_100

	.elftype	@"ET_EXEC"


//--------------------- .note.nv.tkinfo           --------------------------
	.section	.note.nv.tkinfo,"",@"SHT_NOTE"
	.sectionflags	@"SHF_NOTE_NV_TKINFO"
	.tkinfo
        /*0018*/ 	.word	0x00000002
        /*0030*/ 	.string	""
        /*0030*/ 	.string	"ptxas"
        /*0030*/ 	.string	"Cuda compilation tools, release 13.0, V13.0.88"
        /*0030*/ 	.string	"Build cuda_13.0.r13.0/compiler.36424714_0"
        /*0030*/ 	.string	"-arch sm_100 -m 64 "



//--------------------- .note.nv.cuinfo           --------------------------
	.section	.note.nv.cuinfo,"",@"SHT_NOTE"
	.sectionflags	@"SHF_NOTE_NV_CUINFO"
        /*0018*/ 	.short	0x0002
        /*001a*/ 	.short	0x0064
        /*001c*/ 	.short	0x0082
	.zero		2


//--------------------- .nv.info                  --------------------------
	.section	.nv.info,"",@"SHT_CUDA_INFO"
	.align	4


	//----- nvinfo : EIATTR_REGCOUNT
	.align		4
        /*0000*/ 	.byte	0x04, 0x2f
        /*0002*/ 	.short	(.L_1 - .L_0)
	.align		4
.L_0:
        /*0004*/ 	.word	index@(_Z19fp8_to_dtype_kernelIfEvPK13__nv_fp8_e4m3PT_m)
        /*0008*/ 	.word	0x0000000a


	//----- nvinfo : EIATTR_FRAME_SIZE
	.align		4
.L_1:
        /*000c*/ 	.byte	0x04, 0x11
        /*000e*/ 	.short	(.L_3 - .L_2)
	.align		4
.L_2:
        /*0010*/ 	.word	index@(_Z19fp8_to_dtype_kernelIfEvPK13__nv_fp8_e4m3PT_m)
        /*0014*/ 	.word	0x00000000


	//----- nvinfo : EIATTR_REGCOUNT
	.align		4
.L_3:
        /*0018*/ 	.byte	0x04, 0x2f
        /*001a*/ 	.short	(.L_5 - .L_4)
	.align		4
.L_4:
        /*001c*/ 	.word	index@(_Z19fp8_to_dtype_kernelI6__halfEvPK13__nv_fp8_e4m3PT_m)
        /*0020*/ 	.word	0x00000008


	//----- nvinfo : EIATTR_FRAME_SIZE
	.align		4
.L_5:
        /*0024*/ 	.byte	0x04, 0x11
        /*0026*/ 	.short	(.L_7 - .L_6)
	.align		4
.L_6:
        /*0028*/ 	.word	index@(_Z19fp8_to_dtype_kernelI6__halfEvPK13__nv_fp8_e4m3PT_m)
        /*002c*/ 	.word	0x00000000


	//----- nvinfo : EIATTR_REGCOUNT
	.align		4
.L_7:
        /*0030*/ 	.byte	0x04, 0x2f
        /*0032*/ 	.short	(.L_9 - .L_8)
	.align		4
.L_8:
        /*0034*/ 	.word	index@(_Z19fp8_to_dtype_kernelI13__nv_bfloat16EvPK13__nv_fp8_e4m3PT_m)
        /*0038*/ 	.word	0x00000008


	//----- nvinfo : EIATTR_FRAME_SIZE
	.align		4
.L_9:
        /*003c*/ 	.byte	0x04, 0x11
        /*003e*/ 	.short	(.L_11 - .L_10)
	.align		4
.L_10:
        /*0040*/ 	.word	index@(_Z19fp8_to_dtype_kernelI13__nv_bfloat16EvPK13__nv_fp8_e4m3PT_m)
        /*0044*/ 	.word	0x00000000


	//----- nvinfo : EIATTR_REGCOUNT
	.align		4
.L_11:
        /*0048*/ 	.byte	0x04, 0x2f
        /*004a*/ 	.short	(.L_13 - .L_12)
	.align		4
.L_12:
        /*004c*/ 	.word	index@(_Z19dtype_to_fp8_kernelIfEvPKT_P13__nv_fp8_e4m3m)
        /*0050*/ 	.word	0x0000000a


	//----- nvinfo : EIATTR_FRAME_SIZE
	.align		4
.L_13:
        /*0054*/ 	.byte	0x04, 0x11
        /*0056*/ 	.short	(.L_15 - .L_14)
	.align		4
.L_14:
        /*0058*/ 	.word	index@(_Z19dtype_to_fp8_kernelIfEvPKT_P13__nv_fp8_e4m3m)
        /*005c*/ 	.word	0x00000000


	//----- nvinfo : EIATTR_REGCOUNT
	.align		4
.L_15:
        /*0060*/ 	.byte	0x04, 0x2f
        /*0062*/ 	.short	(.L_17 - .L_16)
	.align		4
.L_16:
        /*0064*/ 	.word	index@(_Z19dtype_to_fp8_kernelI6__halfEvPKT_P13__nv_fp8_e4m3m)
        /*0068*/ 	.word	0x0000000a


	//----- nvinfo : EIATTR_FRAME_SIZE
	.align		4
.L_17:
        /*006c*/ 	.byte	0x04, 0x11
        /*006e*/ 	.short	(.L_19 - .L_18)
	.align		4
.L_18:
        /*0070*/ 	.word	index@(_Z19dtype_to_fp8_kernelI6__halfEvPKT_P13__nv_fp8_e4m3m)
        /*0074*/ 	.word	0x00000000


	//----- nvinfo : EIATTR_REGCOUNT
	.align		4
.L_19:
        /*0078*/ 	.byte	0x04, 0x2f
        /*007a*/ 	.short	(.L_21 - .L_20)
	.align		4
.L_20:
        /*007c*/ 	.word	index@(_Z19dtype_to_fp8_kernelI13__nv_bfloat16EvPKT_P13__nv_fp8_e4m3m)
        /*0080*/ 	.word	0x0000000a


	//----- nvinfo : EIATTR_FRAME_SIZE
	.align		4
.L_21:
        /*0084*/ 	.byte	0x04, 0x11
        /*0086*/ 	.short	(.L_23 - .L_22)
	.align		4
.L_22:
        /*0088*/ 	.word	index@(_Z19dtype_to_fp8_kernelI13__nv_bfloat16EvPKT_P13__nv_fp8_e4m3m)
        /*008c*/ 	.word	0x00000000


	//----- nvinfo : EIATTR_MIN_STACK_SIZE
	.align		4
.L_23:
        /*0090*/ 	.byte	0x04, 0x12
        /*0092*/ 	.short	(.L_25 - .L_24)
	.align		4
.L_24:
        /*0094*/ 	.word	index@(_Z19dtype_to_fp8_kernelI13__nv_bfloat16EvPKT_P13__nv_fp8_e4m3m)
        /*0098*/ 	.word	0x00000000


	//----- nvinfo : EIATTR_MIN_STACK_SIZE
	.align		4
.L_25:
        /*009c*/ 	.byte	0x04, 0x12
        /*009e*/ 	.short	(.L_27 - .L_26)
	.align		4
.L_26:
        /*00a0*/ 	.word	index@(_Z19dtype_to_fp8_kernelI6__halfEvPKT_P13__nv_fp8_e4m3m)
        /*00a4*/ 	.word	0x00000000


	//----- nvinfo : EIATTR_MIN_STACK_SIZE
	.align		4
.L_27:
        /*00a8*/ 	.byte	0x04, 0x12
        /*00aa*/ 	.short	(.L_29 - .L_28)
	.align		4
.L_28:
        /*00ac*/ 	.word	index@(_Z19dtype_to_fp8_kernelIfEvPKT_P13__nv_fp8_e4m3m)
        /*00b0*/ 	.word	0x00000000


	//----- nvinfo : EIATTR_MIN_STACK_SIZE
	.align		4
.L_29:
        /*00b4*/ 	.byte	0x04, 0x12
        /*00b6*/ 	.short	(.L_31 - .L_30)
	.align		4
.L_30:
        /*00b8*/ 	.word	index@(_Z19fp8_to_dtype_kernelI13__nv_bfloat16EvPK13__nv_fp8_e4m3PT_m)
        /*00bc*/ 	.word	0x00000000


	//----- nvinfo : EIATTR_MIN_STACK_SIZE
	.align		4
.L_31:
        /*00c0*/ 	.byte	0x04, 0x12
        /*00c2*/ 	.short	(.L_33 - .L_32)
	.align		4
.L_32:
        /*00c4*/ 	.word	index@(_Z19fp8_to_dtype_kernelI6__halfEvPK13__nv_fp8_e4m3PT_m)
        /*00c8*/ 	.word	0x00000000


	//----- nvinfo : EIATTR_MIN_STACK_SIZE
	.align		4
.L_33:
        /*00cc*/ 	.byte	0x04, 0x12
        /*00ce*/ 	.short	(.L_35 - .L_34)
	.align		4
.L_34:
        /*00d0*/ 	.word	index@(_Z19fp8_to_dtype_kernelIfEvPK13__nv_fp8_e4m3PT_m)
        /*00d4*/ 	.word	0x00000000
.L_35:


//--------------------- .nv.compat                --------------------------
	.section	.nv.compat,"",@"SHT_CUDA_COMPAT_INFO"
	.align	4
        /*0000*/ 	.byte	0x02, 0x09, 0x00, 0x00, 0x02, 0x02, 0x02, 0x00, 0x02, 0x05, 0x05, 0x00, 0x03, 0x07, 0x01, 0x01
        /*0010*/ 	.byte	0x02, 0x03, 0x00, 0x00, 0x02, 0x06, 0x01, 0x00, 0x04, 0x0b, 0x08, 0x00, 0x09, 0x00, 0x00, 0x00
        /*0020*/ 	.byte	0x00, 0x00, 0x00, 0x00


//--------------------- .nv.info._Z19dtype_to_fp8_kernelI13__nv_bfloat16EvPKT_P13__nv_fp8_e4m3m --------------------------
	.section	.nv.info._Z19dtype_to_fp8_kernelI13__nv_bfloat16EvPKT_P13__nv_fp8_e4m3m,"",@"SHT_CUDA_INFO"
	.sectionflags	@""
	.align	4


	//----- nvinfo : EIATTR_CUDA_API_VERSION
	.align		4
        /*0000*/ 	.byte	0x04, 0x37
        /*0002*/ 	.short	(.L_37 - .L_36)
.L_36:
        /*0004*/ 	.word	0x00000082


	//----- nvinfo : EIATTR_KPARAM_INFO
	.align		4
.L_37:
        /*0008*/ 	.byte	0x04, 0x17
        /*000a*/ 	.short	(.L_39 - .L_38)
.L_38:
        /*000c*/ 	.word	0x00000000
        /*0010*/ 	.short	0x0002
        /*0012*/ 	.short	0x0010
        /*0014*/ 	.byte	0x00, 0xf0, 0x21, 0x00


	//----- nvinfo : EIATTR_KPARAM_INFO
	.align		4
.L_39:
        /*0018*/ 	.byte	0x04, 0x17
        /*001a*/ 	.short	(.L_41 - .L_40)
.L_40:
        /*001c*/ 	.word	0x00000000
        /*0020*/ 	.short	0x0001
        /*0022*/ 	.short	0x0008
        /*0024*/ 	.byte	0x00, 0xf5, 0x21, 0x00


	//----- nvinfo : EIATTR_KPARAM_INFO
	.align		4
.L_41:
        /*0028*/ 	.byte	0x04, 0x17
        /*002a*/ 	.short	(.L_43 - .L_42)
.L_42:
        /*002c*/ 	.word	0x00000000
        /*0030*/ 	.short	0x0000
        /*0032*/ 	.short	0x0000
        /*0034*/ 	.byte	0x00, 0xf5, 0x21, 0x00


	//----- nvinfo : EIATTR_SPARSE_MMA_MASK
	.align		4
.L_43:
        /*0038*/ 	.byte	0x03, 0x50
        /*003a*/ 	.short	0x0000


	//----- nvinfo : EIATTR_MAXREG_COUNT
	.align		4
        /*003c*/ 	.byte	0x03, 0x1b
        /*003e*/ 	.short	0x00ff


	//----- nvinfo : EIATTR_MERCURY_ISA_VERSION
	.align		4
        /*0040*/ 	.byte	0x03, 0x5f
        /*0042*/ 	.short	0x0101


	//----- nvinfo : EIATTR_VRC_CTA_INIT_COUNT
	.align		4
        /*0044*/ 	.byte	0x02, 0x4a
	.zero		1
	.zero		1


	//----- nvinfo : EIATTR_EXIT_INSTR_OFFSETS
	.align		4
        /*0048*/ 	.byte	0x04, 0x1c
        /*004a*/ 	.short	(.L_45 - .L_44)


	//   ....[0]....
.L_44:
        /*004c*/ 	.word	0x00000080


	//   ....[1]....
        /*0050*/ 	.word	0x00000160


	//----- nvinfo : EIATTR_CBANK_PARAM_SIZE
	.align		4
.L_45:
        /*0054*/ 	.byte	0x03, 0x19
        /*0056*/ 	.short	0x0018


	//----- nvinfo : EIATTR_PARAM_CBANK
	.align		4
        /*0058*/ 	.byte	0x04, 0x0a
        /*005a*/ 	.short	(.L_47 - .L_46)
	.align		4
.L_46:
        /*005c*/ 	.word	index@(.nv.constant0._Z19dtype_to_fp8_kernelI13__nv_bfloat16EvPKT_P13__nv_fp8_e4m3m)
        /*0060*/ 	.short	0x0380
        /*0062*/ 	.short	0x0018


	//----- nvinfo : EIATTR_SW_WAR
	.align		4
.L_47:
        /*0064*/ 	.byte	0x04, 0x36
        /*0066*/ 	.short	(.L_49 - .L_48)
.L_48:
        /*0068*/ 	.word	0x00000008
.L_49:


//--------------------- .nv.info._Z19dtype_to_fp8_kernelI6__halfEvPKT_P13__nv_fp8_e4m3m --------------------------
	.section	.nv.info._Z19dtype_to_fp8_kernelI6__halfEvPKT_P13__nv_fp8_e4m3m,"",@"SHT_CUDA_INFO"
	.sectionflags	@""
	.align	4


	//----- nvinfo : EIATTR_CUDA_API_VERSION
	.align		4
        /*0000*/ 	.byte	0x04, 0x37
        /*0002*/ 	.short	(.L_51 - .L_50)
.L_50:
        /*0004*/ 	.word	0x00000082


	//----- nvinfo : EIATTR_KPARAM_INFO
	.align		4
.L_51:
        /*0008*/ 	.byte	0x04, 0x17
        /*000a*/ 	.short	(.L_53 - .L_52)
.L_52:
        /*000c*/ 	.word	0x00000000
        /*0010*/ 	.short	0x0002
        /*0012*/ 	.short	0x0010
        /*0014*/ 	.byte	0x00, 0xf0, 0x21, 0x00


	//----- nvinfo : EIATTR_KPARAM_INFO
	.align		4
.L_53:
        /*0018*/ 	.byte	0x04, 0x17
        /*001a*/ 	.short	(.L_55 - .L_54)
.L_54:
        /*001c*/ 	.word	0x00000000
        /*0020*/ 	.short	0x0001
        /*0022*/ 	.short	0x0008
        /*0024*/ 	.byte	0x00, 0xf5, 0x21, 0x00


	//----- nvinfo : EIATTR_KPARAM_INFO
	.align		4
.L_55:
        /*0028*/ 	.byte	0x04, 0x17
        /*002a*/ 	.short	(.L_57 - .L_56)
.L_56:
        /*002c*/ 	.word	0x00000000
        /*0030*/ 	.short	0x0000
        /*0032*/ 	.short	0x0000
        /*0034*/ 	.byte	0x00, 0xf5, 0x21, 0x00


	//----- nvinfo : EIATTR_SPARSE_MMA_MASK
	.align		4
.L_57:
        /*0038*/ 	.byte	0x03, 0x50
        /*003a*/ 	.short	0x0000


	//----- nvinfo : EIATTR_MAXREG_COUNT
	.align		4
        /*003c*/ 	.byte	0x03, 0x1b
        /*003e*/ 	.short	0x00ff


	//----- nvinfo : EIATTR_MERCURY_ISA_VERSION
	.align		4
        /*0040*/ 	.byte	0x03, 0x5f
        /*0042*/ 	.short	0x0101


	//----- nvinfo : EIATTR_VRC_CTA_INIT_COUNT
	.align		4
        /*0044*/ 	.byte	0x02, 0x4a
	.zero		1
	.zero		1


	//----- nvinfo : EIATTR_EXIT_INSTR_OFFSETS
	.align		4
        /*0048*/ 	.byte	0x04, 0x1c
        /*004a*/ 	.short	(.L_59 - .L_58)


	//   ....[0]....
.L_58:
        /*004c*/ 	.word	0x00000080


	//   ....[1]....
        /*0050*/ 	.word	0x00000160


	//----- nvinfo : EIATTR_CBANK_PARAM_SIZE
	.align		4
.L_59:
        /*0054*/ 	.byte	0x03, 0x19
        /*0056*/ 	.short	0x0018


	//----- nvinfo : EIATTR_PARAM_CBANK
	.align		4
        /*0058*/ 	.byte	0x04, 0x0a
        /*005a*/ 	.short	(.L_61 - .L_60)
	.align		4
.L_60:
        /*005c*/ 	.word	index@(.nv.constant0._Z19dtype_to_fp8_kernelI6__halfEvPKT_P13__nv_fp8_e4m3m)
        /*0060*/ 	.short	0x0380
        /*0062*/ 	.short	0x0018


	//----- nvinfo : EIATTR_SW_WAR
	.align		4
.L_61:
        /*0064*/ 	.byte	0x04, 0x36
        /*0066*/ 	.short	(.L_63 - .L_62)
.L_62:
        /*0068*/ 	.word	0x00000008
.L_63:


//--------------------- .nv.info._Z19dtype_to_fp8_kernelIfEvPKT_P13__nv_fp8_e4m3m --------------------------
	.section	.nv.info._Z19dtype_to_fp8_kernelIfEvPKT_P13__nv_fp8_e4m3m,"",@"SHT_CUDA_INFO"
	.sectionflags	@""
	.align	4


	//----- nvinfo : EIATTR_CUDA_API_VERSION
	.align		4
        /*0000*/ 	.byte	0x04, 0x37
        /*0002*/ 	.short	(.L_65 - .L_64)
.L_64:
        /*0004*/ 	.word	0x00000082


	//----- nvinfo : EIATTR_KPARAM_INFO
	.align		4
.L_65:
        /*0008*/ 	.byte	0x04, 0x17
        /*000a*/ 	.short	(.L_67 - .L_66)
.L_66:
        /*000c*/ 	.word	0x00000000
        /*0010*/ 	.short	0x0002
        /*0012*/ 	.short	0x0010
        /*0014*/ 	.byte	0x00, 0xf0, 0x21, 0x00


	//----- nvinfo : EIATTR_KPARAM_INFO
	.align		4
.L_67:
        /*0018*/ 	.byte	0x04, 0x17
        /*001a*/ 	.short	(.L_69 - .L_68)
.L_68:
        /*001c*/ 	.word	0x00000000
        /*0020*/ 	.short	0x0001
        /*0022*/ 	.short	0x0008
        /*0024*/ 	.byte	0x00, 0xf5, 0x21, 0x00


	//----- nvinfo : EIATTR_KPARAM_INFO
	.align		4
.L_69:
        /*0028*/ 	.byte	0x04, 0x17
        /*002a*/ 	.short	(.L_71 - .L_70)
.L_70:
        /*002c*/ 	.word	0x00000000
        /*0030*/ 	.short	0x0000
        /*0032*/ 	.short	0x0000
        /*0034*/ 	.byte	0x00, 0xf5, 0x21, 0x00


	//----- nvinfo : EIATTR_SPARSE_MMA_MASK
	.align		4
.L_71:
        /*0038*/ 	.byte	0x03, 0x50
        /*003a*/ 	.short	0x0000


	//----- nvinfo : EIATTR_MAXREG_COUNT
	.align		4
        /*003c*/ 	.byte	0x03, 0x1b
        /*003e*/ 	.short	0x00ff


	//----- nvinfo : EIATTR_MERCURY_ISA_VERSION
	.align		4
        /*0040*/ 	.byte	0x03, 0x5f
        /*0042*/ 	.short	0x0101


	//----- nvinfo : EIATTR_VRC_CTA_INIT_COUNT
	.align		4
        /*0044*/ 	.byte	0x02, 0x4a
	.zero		1
	.zero		1


	//----- nvinfo : EIATTR_EXIT_INSTR_OFFSETS
	.align		4
        /*0048*/ 	.byte	0x04, 0x1c
        /*004a*/ 	.short	(.L_73 - .L_72)


	//   ....[0]....
.L_72:
        /*004c*/ 	.word	0x00000080


	//   ....[1]....
        /*0050*/ 	.word	0x00000150


	//----- nvinfo : EIATTR_CBANK_PARAM_SIZE
	.align		4
.L_73:
        /*0054*/ 	.byte	0x03, 0x19
        /*0056*/ 	.short	0x0018


	//----- nvinfo : EIATTR_PARAM_CBANK
	.align		4
        /*0058*/ 	.byte	0x04, 0x0a
        /*005a*/ 	.short	(.L_75 - .L_74)
	.align		4
.L_74:
        /*005c*/ 	.word	index@(.nv.constant0._Z19dtype_to_fp8_kernelIfEvPKT_P13__nv_fp8_e4m3m)
        /*0060*/ 	.short	0x0380
        /*0062*/ 	.short	0x0018


	//----- nvinfo : EIATTR_SW_WAR
	.align		4
.L_75:
        /*0064*/ 	.byte	0x04, 0x36
        /*0066*/ 	.short	(.L_77 - .L_76)
.L_76:
        /*0068*/ 	.word	0x00000008
.L_77:


//--------------------- .nv.info._Z19fp8_to_dtype_kernelI13__nv_bfloat16EvPK13__nv_fp8_e4m3PT_m --------------------------
	.section	.nv.info._Z19fp8_to_dtype_kernelI13__nv_bfloat16EvPK13__nv_fp8_e4m3PT_m,"",@"SHT_CUDA_INFO"
	.sectionflags	@""
	.align	4


	//----- nvinfo : EIATTR_CUDA_API_VERSION
	.align		4
        /*0000*/ 	.byte	0x04, 0x37
        /*0002*/ 	.short	(.L_79 - .L_78)
.L_78:
        /*0004*/ 	.word	0x00000082


	//----- nvinfo : EIATTR_KPARAM_INFO
	.align		4
.L_79:
        /*0008*/ 	.byte	0x04, 0x17
        /*000a*/ 	.short	(.L_81 - .L_80)
.L_80:
        /*000c*/ 	.word	0x00000000
        /*0010*/ 	.short	0x0002
        /*0012*/ 	.short	0x0010
        /*0014*/ 	.byte	0x00, 0xf0, 0x21, 0x00


	//----- nvinfo : EIATTR_KPARAM_INFO
	.align		4
.L_81:
        /*0018*/ 	.byte	0x04, 0x17
        /*001a*/ 	.short	(.L_83 - .L_82)
.L_82:
        /*001c*/ 	.word	0x00000000
        /*0020*/ 	.short	0x0001
        /*0022*/ 	.short	0x0008
        /*0024*/ 	.byte	0x00, 0xf5, 0x21, 0x00


	//----- nvinfo : EIATTR_KPARAM_INFO
	.align		4
.L_83:
        /*0028*/ 	.byte	0x04, 0x17
        /*002a*/ 	.short	(.L_85 - .L_84)
.L_84:
        /*002c*/ 	.word	0x00000000
        /*0030*/ 	.short	0x0000
        /*0032*/ 	.short	0x0000
        /*0034*/ 	.byte	0x00, 0xf5, 0x21, 0x00


	//----- nvinfo : EIATTR_SPARSE_MMA_MASK
	.align		4
.L_85:
        /*0038*/ 	.byte	0x03, 0x50
        /*003a*/ 	.short	0x0000


	//----- nvinfo : EIATTR_MAXREG_COUNT
	.align		4
        /*003c*/ 	.byte	0x03, 0x1b
        /*003e*/ 	.short	0x00ff


	//----- nvinfo : EIATTR_MERCURY_ISA_VERSION
	.align		4
        /*0040*/ 	.byte	0x03, 0x5f
        /*0042*/ 	.short	0x0101


	//----- nvinfo : EIATTR_VRC_CTA_INIT_COUNT
	.align		4
        /*0044*/ 	.byte	0x02, 0x4a
	.zero		1
	.zero		1


	//----- nvinfo : EIATTR_EXIT_INSTR_OFFSETS
	.align		4
        /*0048*/ 	.byte	0x04, 0x1c
        /*004a*/ 	.short	(.L_87 - .L_86)


	//   ....[0]....
.L_86:
        /*004c*/ 	.word	0x00000080


	//   ....[1]....
        /*0050*/ 	.word	0x00000140


	//----- nvinfo : EIATTR_CBANK_PARAM_SIZE
	.align		4
.L_87:
        /*0054*/ 	.byte	0x03, 0x19
        /*0056*/ 	.short	0x0018


	//----- nvinfo : EIATTR_PARAM_CBANK
	.align		4
        /*0058*/ 	.byte	0x04, 0x0a
        /*005a*/ 	.short	(.L_89 - .L_88)
	.align		4
.L_88:
        /*005c*/ 	.word	index@(.nv.constant0._Z19fp8_to_dtype_kernelI13__nv_bfloat16EvPK13__nv_fp8_e4m3PT_m)
        /*0060*/ 	.short	0x0380
        /*0062*/ 	.short	0x0018


	//----- nvinfo : EIATTR_SW_WAR
	.align		4
.L_89:
        /*0064*/ 	.byte	0x04, 0x36
        /*0066*/ 	.short	(.L_91 - .L_90)
.L_90:
        /*0068*/ 	.word	0x00000008
.L_91:


//--------------------- .nv.info._Z19fp8_to_dtype_kernelI6__halfEvPK13__nv_fp8_e4m3PT_m --------------------------
	.section	.nv.info._Z19fp8_to_dtype_kernelI6__halfEvPK13__nv_fp8_e4m3PT_m,"",@"SHT_CUDA_INFO"
	.sectionflags	@""
	.align	4


	//----- nvinfo : EIATTR_CUDA_API_VERSION
	.align		4
        /*0000*/ 	.byte	0x04, 0x37
        /*0002*/ 	.short	(.L_93 - .L_92)
.L_92:
        /*0004*/ 	.word	0x00000082


	//----- nvinfo : EIATTR_KPARAM_INFO
	.align		4
.L_93:
        /*0008*/ 	.byte	0x04, 0x17
        /*000a*/ 	.short	(.L_95 - .L_94)
.L_94:
        /*000c*/ 	.word	0x00000000
        /*0010*/ 	.short	0x0002
        /*0012*/ 	.short	0x0010
        /*0014*/ 	.byte	0x00, 0xf0, 0x21, 0x00


	//----- nvinfo : EIATTR_KPARAM_INFO
	.align		4
.L_95:
        /*0018*/ 	.byte	0x04, 0x17
        /*001a*/ 	.short	(.L_97 - .L_96)
.L_96:
        /*001c*/ 	.word	0x00000000
        /*0020*/ 	.short	0x0001
        /*0022*/ 	.short	0x0008
        /*0024*/ 	.byte	0x00, 0xf5, 0x21, 0x00


	//----- nvinfo : EIATTR_KPARAM_INFO
	.align		4
.L_97:
        /*0028*/ 	.byte	0x04, 0x17
        /*002a*/ 	.short	(.L_99 - .L_98)
.L_98:
        /*002c*/ 	.word	0x00000000
        /*0030*/ 	.short	0x0000
        /*0032*/ 	.short	0x0000
        /*0034*/ 	.byte	0x00, 0xf5, 0x21, 0x00


	//----- nvinfo : EIATTR_SPARSE_MMA_MASK
	.align		4
.L_99:
        /*0038*/ 	.byte	0x03, 0x50
        /*003a*/ 	.short	0x0000


	//----- nvinfo : EIATTR_MAXREG_COUNT
	.align		4
        /*003c*/ 	.byte	0x03, 0x1b
        /*003e*/ 	.short	0x00ff


	//----- nvinfo : EIATTR_MERCURY_ISA_VERSION
	.align		4
        /*0040*/ 	.byte	0x03, 0x5f
        /*0042*/ 	.short	0x0101


	//----- nvinfo : EIATTR_VRC_CTA_INIT_COUNT
	.align		4
        /*0044*/ 	.byte	0x02, 0x4a
	.zero		1
	.zero		1


	//----- nvinfo : EIATTR_EXIT_INSTR_OFFSETS
	.align		4
        /*0048*/ 	.byte	0x04, 0x1c
        /*004a*/ 	.short	(.L_101 - .L_100)


	//   ....[0]....
.L_100:
        /*004c*/ 	.word	0x00000080


	//   ....[1]....
        /*0050*/ 	.word	0x00000140


	//----- nvinfo : EIATTR_CBANK_PARAM_SIZE
	.align		4
.L_101:
        /*0054*/ 	.byte	0x03, 0x19
        /*0056*/ 	.short	0x0018


	//----- nvinfo : EIATTR_PARAM_CBANK
	.align		4
        /*0058*/ 	.byte	0x04, 0x0a
        /*005a*/ 	.short	(.L_103 - .L_102)
	.align		4
.L_102:
        /*005c*/ 	.word	index@(.nv.constant0._Z19fp8_to_dtype_kernelI6__halfEvPK13__nv_fp8_e4m3PT_m)
        /*0060*/ 	.short	0x0380
        /*0062*/ 	.short	0x0018


	//----- nvinfo : EIATTR_SW_WAR
	.align		4
.L_103:
        /*0064*/ 	.byte	0x04, 0x36
        /*0066*/ 	.short	(.L_105 - .L_104)
.L_104:
        /*0068*/ 	.word	0x00000008
.L_105:


//--------------------- .nv.info._Z19fp8_to_dtype_kernelIfEvPK13__nv_fp8_e4m3PT_m --------------------------
	.section	.nv.info._Z19fp8_to_dtype_kernelIfEvPK13__nv_fp8_e4m3PT_m,"",@"SHT_CUDA_INFO"
	.sectionflags	@""
	.align	4


	//----- nvinfo : EIATTR_CUDA_API_VERSION
	.align		4
        /*0000*/ 	.byte	0x04, 0x37
        /*0002*/ 	.short	(.L_107 - .L_106)
.L_106:
        /*0004*/ 	.word	0x00000082


	//----- nvinfo : EIATTR_KPARAM_INFO
	.align		4
.L_107:
        /*0008*/ 	.byte	0x04, 0x17
        /*000a*/ 	.short	(.L_109 - .L_108)
.L_108:
        /*000c*/ 	.word	0x00000000
        /*0010*/ 	.short	0x0002
        /*0012*/ 	.short	0x0010
        /*0014*/ 	.byte	0x00, 0xf0, 0x21, 0x00


	//----- nvinfo : EIATTR_KPARAM_INFO
	.align		4
.L_109:
        /*0018*/ 	.byte	0x04, 0x17
        /*001a*/ 	.short	(.L_111 - .L_110)
.L_110:
        /*001c*/ 	.word	0x00000000
        /*0020*/ 	.short	0x0001
        /*0022*/ 	.short	0x0008
        /*0024*/ 	.byte	0x00, 0xf5, 0x21, 0x00


	//----- nvinfo : EIATTR_KPARAM_INFO
	.align		4
.L_111:
        /*0028*/ 	.byte	0x04, 0x17
        /*002a*/ 	.short	(.L_113 - .L_112)
.L_112:
        /*002c*/ 	.word	0x00000000
        /*0030*/ 	.short	0x0000
        /*0032*/ 	.short	0x0000
        /*0034*/ 	.byte	0x00, 0xf5, 0x21, 0x00


	//----- nvinfo : EIATTR_SPARSE_MMA_MASK
	.align		4
.L_113:
        /*0038*/ 	.byte	0x03, 0x50
        /*003a*/ 	.short	0x0000


	//----- nvinfo : EIATTR_MAXREG_COUNT
	.align		4
        /*003c*/ 	.byte	0x03, 0x1b
        /*003e*/ 	.short	0x00ff


	//----- nvinfo : EIATTR_MERCURY_ISA_VERSION
	.align		4
        /*0040*/ 	.byte	0x03, 0x5f
        /*0042*/ 	.short	0x0101


	//----- nvinfo : EIATTR_VRC_CTA_INIT_COUNT
	.align		4
        /*0044*/ 	.byte	0x02, 0x4a
	.zero		1
	.zero		1


	//----- nvinfo : EIATTR_EXIT_INSTR_OFFSETS
	.align		4
        /*0048*/ 	.byte	0x04, 0x1c
        /*004a*/ 	.short	(.L_115 - .L_114)


	//   ....[0]....
.L_114:
        /*004c*/ 	.word	0x00000080


	//   ....[1]....
        /*0050*/ 	.word	0x00000130


	//----- nvinfo : EIATTR_CBANK_PARAM_SIZE
	.align		4
.L_115:
        /*0054*/ 	.byte	0x03, 0x19
        /*0056*/ 	.short	0x0018


	//----- nvinfo : EIATTR_PARAM_CBANK
	.align		4
        /*0058*/ 	.byte	0x04, 0x0a
        /*005a*/ 	.short	(.L_117 - .L_116)
	.align		4
.L_116:
        /*005c*/ 	.word	index@(.nv.constant0._Z19fp8_to_dtype_kernelIfEvPK13__nv_fp8_e4m3PT_m)
        /*0060*/ 	.short	0x0380
        /*0062*/ 	.short	0x0018


	//----- nvinfo : EIATTR_SW_WAR
	.align		4
.L_117:
        /*0064*/ 	.byte	0x04, 0x36
        /*0066*/ 	.short	(.L_119 - .L_118)
.L_118:
        /*0068*/ 	.word	0x00000008
.L_119:


//--------------------- .nv.callgraph             --------------------------
	.section	.nv.callgraph,"",@"SHT_CUDA_CALLGRAPH"
	.align	4
	.sectionentsize	8
	.align		4
        /*0000*/ 	.word	0x00000000
	.align		4
        /*0004*/ 	.word	0xffffffff
	.align		4
        /*0008*/ 	.word	0x00000000
	.align		4
        /*000c*/ 	.word	0xfffffffe
	.align		4
        /*0010*/ 	.word	0x00000000
	.align		4
        /*0014*/ 	.word	0xfffffffd
	.align		4
        /*0018*/ 	.word	0x00000000
	.align		4
        /*001c*/ 	.word	0xfffffffc


//--------------------- .text._Z19dtype_to_fp8_kernelI13__nv_bfloat16EvPKT_P13__nv_fp8_e4m3m --------------------------
	.section	.text._Z19dtype_to_fp8_kernelI13__nv_bfloat16EvPKT_P13__nv_fp8_e4m3m,"ax",@progbits
	.align	128
        .global         _Z19dtype_to_fp8_kernelI13__nv_bfloat16EvPKT_P13__nv_fp8_e4m3m
        .type           _Z19dtype_to_fp8_kernelI13__nv_bfloat16EvPKT_P13__nv_fp8_e4m3m,@function
        .size           _Z19dtype_to_fp8_kernelI13__nv_bfloat16EvPKT_P13__nv_fp8_e4m3m,(.L_x_6 - _Z19dtype_to_fp8_kernelI13__nv_bfloat16EvPKT_P13__nv_fp8_e4m3m)
        .other          _Z19dtype_to_fp8_kernelI13__nv_bfloat16EvPKT_P13__nv_fp8_e4m3m,@"STO_CUDA_ENTRY STV_DEFAULT"
_Z19dtype_to_fp8_kernelI13__nv_bfloat16EvPKT_P13__nv_fp8_e4m3m:
.text._Z19dtype_to_fp8_kernelI13__nv_bfloat16EvPKT_P13__nv_fp8_e4m3m:
[----:B------:R-:W-:Y:S01]  /*0000*/  LDC R1, c[0x0][0x37c] ;  /* 0x0000df00ff017b82 */ /* 0x000fe20000000800 */
[----:B------:R-:W0:Y:S07]  /*0010*/  S2R R3, SR_TID.X ;  /* 0x0000000000037919 */ /* 0x000e2e0000002100 */
[----:B------:R-:W0:Y:S01]  /*0020*/  S2UR UR4, SR_CTAID.X ;  /* 0x00000000000479c3 */ /* 0x000e220000002500 */
[----:B------:R-:W1:Y:S07]  /*0030*/  LDCU.64 UR6, c[0x0][0x390] ;  /* 0x00007200ff0677ac */ /* 0x000e6e0008000a00 */
[----:B------:R-:W0:Y:S02]  /*0040*/  LDC R4, c[0x0][0x360] ;  /* 0x0000d800ff047b82 */ /* 0x000e240000000800 */
[----:B0-----:R-:W-:-:S05]  /*0050*/  IMAD R4, R4, UR4, R3 ;  /* 0x0000000404047c24 */ /* 0x001fca000f8e0203 */
[----:B-1----:R-:W-:-:S04]  /*0060*/  ISETP.GE.U32.AND P0, PT, R4, UR6, PT ;  /* 0x0000000604007c0c */ /* 0x002fc8000bf06070 */
[----:B------:R-:W-:-:S13]  /*0070*/  ISETP.GE.U32.AND.EX P0, PT, RZ, UR7, PT, P0 ;  /* 0x00000007ff007c0c */ /* 0x000fda000bf06100 */
[----:B------:R-:W-:Y:S05]  /*0080*/  @P0 EXIT ;  /* 0x000000000000094d */ /* 0x000fea0003800000 */
[----:B------:R-:W0:Y:S01]  /*0090*/  LDCU.128 UR8, c[0x0][0x380] ;  /* 0x00007000ff0877ac */ /* 0x000e220008000c00 */
[----:B------:R-:W1:Y:S01]  /*00a0*/  LDCU.64 UR4, c[0x0][0x358] ;  /* 0x00006b00ff0477ac */ /* 0x000e620008000a00 */
[----:B0-----:R-:W-:-:S04]  /*00b0*/  LEA R2, P0, R4, UR8, 0x1 ;  /* 0x0000000804027c11 */ /* 0x001fc8000f8008ff */
[----:B------:R-:W-:-:S05]  /*00c0*/  LEA.HI.X R3, R4, UR9, RZ, 0x1, P0 ;  /* 0x0000000904037c11 */ /* 0x000fca00080f0cff */
[----:B-1----:R-:W2:Y:S01]  /*00d0*/  LDG.E.U16.CONSTANT R2, desc[UR4][R2.64] ;  /* 0x0000000402027981 */ /* 0x002ea2000c1e9500 */
[----:B------:R-:W-:-:S05]  /*00e0*/  IADD3 R4, P0, PT, R4, UR10, RZ ;  /* 0x0000000a04047c10 */ /* 0x000fca000ff1e0ff */
[----:B------:R-:W-:Y:S02]  /*00f0*/  IMAD.X R5, RZ, RZ, UR11, P0 ;  /* 0x0000000bff057e24 */ /* 0x000fe400080e06ff */
[----:B--2---:R-:W-:-:S05]  /*0100*/  IMAD.U32 R0, R2, 0x10000, RZ ;  /* 0x0001000002007824 */ /* 0x004fca00078e00ff */
[----:B------:R-:W-:-:S04]  /*0110*/  FMNMX.NAN R0, R0, 448, PT ;  /* 0x43e0000000007809 */ /* 0x000fc80003820000 */
[----:B------:R-:W-:-:S06]  /*0120*/  FMNMX.NAN R0, R0, -448, !PT ;  /* 0xc3e0000000007809 */ /* 0x000fcc0007820000 */
[----:B------:R-:W0:Y:S02]  /*0130*/  F2F.F16.F32 R0, R0 ;  /* 0x0000000000007304 */ /* 0x000e240000200800 */
[----:B0-----:R-:W-:-:S05]  /*0140*/  F2FP.SATFINITE.E4M3.F16.UNPACK_B_MERGE_C R7, R0, RZ ;  /* 0x00000000ff07723e */ /* 0x001fca00048032ff */
[----:B------:R-:W-:Y:S01]  /*0150*/  STG.E.U8 desc[UR4][R4.64], R7 ;  /* 0x0000000704007986 */ /* 0x000fe2000c101104 */
[----:B------:R-:W-:Y:S05]  /*0160*/  EXIT ;  /* 0x000000000000794d */ /* 0x000fea0003800000 */
.L_x_0:
[----:B------:R-:W-:-:S00]  /*0170*/  BRA `(.L_x_0) ;  /* 0xfffffffc00fc7947 */ /* 0x000fc0000383ffff */
[----:B------:R-:W-:-:S00]  /*0180*/  NOP ;  /* 0x0000000000007918 */ /* 0x000fc00000000000 */
[----:B------:R-:W-:-:S00]  /*0190*/  NOP ;  /* 0x0000000000007918 */ /* 0x000fc00000000000 */
[----:B------:R-:W-:-:S00]  /*01a0*/  NOP ;  /* 0x0000000000007918 */ /* 0x000fc00000000000 */
[----:B------:R-:W-:-:S00]  /*01b0*/  NOP ;  /* 0x0000000000007918 */ /* 0x000fc00000000000 */
[----:B------:R-:W-:-:S00]  /*01c0*/  NOP ;  /* 0x0000000000007918 */ /* 0x000fc00000000000 */
[----:B------:R-:W-:-:S00]  /*01d0*/  NOP ;  /* 0x0000000000007918 */ /* 0x000fc00000000000 */
[----:B------:R-:W-:-:S00]  /*01e0*/  NOP ;  /* 0x0000000000007918 */ /* 0x000fc00000000000 */
[----:B------:R-:W-:-:S00]  /*01f0*/  NOP ;  /* 0x0000000000007918 */ /* 0x000fc00000000000 */
.L_x_6:


//--------------------- .text._Z19dtype_to_fp8_kernelI6__halfEvPKT_P13__nv_fp8_e4m3m --------------------------
	.section	.text._Z19dtype_to_fp8_kernelI6__halfEvPKT_P13__nv_fp8_e4m3m,"ax",@progbits
	.align	128
        .global         _Z19dtype_to_fp8_kernelI6__halfEvPKT_P13__nv_fp8_e4m3m
        .type           _Z19dtype_to_fp8_kernelI6__halfEvPKT_P13__nv_fp8_e4m3m,@function
        .size           _Z19dtype_to_fp8_kernelI6__halfEvPKT_P13__nv_fp8_e4m3m,(.L_x_7 - _Z19dtype_to_fp8_kernelI6__halfEvPKT_P13__nv_fp8_e4m3m)
        .other          _Z19dtype_to_fp8_kernelI6__halfEvPKT_P13__nv_fp8_e4m3m,@"STO_CUDA_ENTRY STV_DEFAULT"
_Z19dtype_to_fp8_kernelI6__halfEvPKT_P13__nv_fp8_e4m3m:
.text._Z19dtype_to_fp8_kernelI6__halfEvPKT_P13__nv_fp8_e4m3m:
        /* <DEDUP_REMOVED lines=16> */
[----:B--2---:R-:W-:-:S05]  /*0100*/  HADD2.F32 R0, -RZ, R2.H0_H0 ;  /* 0x20000002ff007230 */ /* 0x004fca0000004100 */
[----:B------:R-:W-:-:S04]  /*0110*/  FMNMX.NAN R0, R0, 448, PT ;  /* 0x43e0000000007809 */ /* 0x000fc80003820000 */
[----:B------:R-:W-:-:S06]  /*0120*/  FMNMX.NAN R0, R0, -448, !PT ;  /* 0xc3e0000000007809 */ /* 0x000fcc0007820000 */
[----:B------:R-:W0:Y:S02]  /*0130*/  F2F.F16.F32 R0, R0 ;  /* 0x0000000000007304 */ /* 0x000e240000200800 */
[----:B0-----:R-:W-:-:S05]  /*0140*/  F2FP.SATFINITE.E4M3.F16.UNPACK_B_MERGE_C R7, R0, RZ ;  /* 0x00000000ff07723e */ /* 0x001fca00048032ff */
[----:B------:R-:W-:Y:S01]  /*0150*/  STG.E.U8 desc[UR4][R4.64], R7 ;  /* 0x0000000704007986 */ /* 0x000fe2000c101104 */
[----:B------:R-:W-:Y:S05]  /*0160*/  EXIT ;  /* 0x000000000000794d */ /* 0x000fea0003800000 */
.L_x_1:
        /* <DEDUP_REMOVED lines=9> */
.L_x_7:


//--------------------- .text._Z19dtype_to_fp8_kernelIfEvPKT_P13__nv_fp8_e4m3m --------------------------
	.section	.text._Z19dtype_to_fp8_kernelIfEvPKT_P13__nv_fp8_e4m3m,"ax",@progbits
	.align	128
        .global         _Z19dtype_to_fp8_kernelIfEvPKT_P13__nv_fp8_e4m3m
        .type           _Z19dtype_to_fp8_kernelIfEvPKT_P13__nv_fp8_e4m3m,@function
        .size           _Z19dtype_to_fp8_kernelIfEvPKT_P13__nv_fp8_e4m3m,(.L_x_8 - _Z19dtype_to_fp8_kernelIfEvPKT_P13__nv_fp8_e4m3m)
        .other          _Z19dtype_to_fp8_kernelIfEvPKT_P13__nv_fp8_e4m3m,@"STO_CUDA_ENTRY STV_DEFAULT"
_Z19dtype_to_fp8_kernelIfEvPKT_P13__nv_fp8_e4m3m:
.text._Z19dtype_to_fp8_kernelIfEvPKT_P13__nv_fp8_e4m3m:
        /* <DEDUP_REMOVED lines=13> */
[----:B-1----:R-:W2:Y:S01]  /*00d0*/  LDG.E.CONSTANT R2, desc[UR4][R2.64] ;  /* 0x0000000402027981 */ /* 0x002ea2000c1e9900 */
[----:B------:R-:W-:-:S05]  /*00e0*/  IADD3 R4, P0, PT, R4, UR10, RZ ;  /* 0x0000000a04047c10 */ /* 0x000fca000ff1e0ff */
[----:B------:R-:W-:Y:S01]  /*00f0*/  IMAD.X R5, RZ, RZ, UR11, P0 ;  /* 0x0000000bff057e24 */ /* 0x000fe200080e06ff */
[----:B--2---:R-:W-:-:S04]  /*0100*/  FMNMX.NAN R0, R2, 448, PT ;  /* 0x43e0000002007809 */ /* 0x004fc80003820000 */
[----:B------:R-:W-:-:S06]  /*0110*/  FMNMX.NAN R0, R0, -448, !PT ;  /* 0xc3e0000000007809 */ /* 0x000fcc0007820000 */
[----:B------:R-:W0:Y:S02]  /*0120*/  F2F.F16.F32 R0, R0 ;  /* 0x0000000000007304 */ /* 0x000e240000200800 */
[----:B0-----:R-:W-:-:S05]  /*0130*/  F2FP.SATFINITE.E4M3.F16.UNPACK_B_MERGE_C R7, R0, RZ ;  /* 0x00000000ff07723e */ /* 0x001fca00048032ff */
[----:B------:R-:W-:Y:S01]  /*0140*/  STG.E.U8 desc[UR4][R4.64], R7 ;  /* 0x0000000704007986 */ /* 0x000fe2000c101104 */
[----:B------:R-:W-:Y:S05]  /*0150*/  EXIT ;  /* 0x000000000000794d */ /* 0x000fea0003800000 */
.L_x_2:
        /* <DEDUP_REMOVED lines=10> */
.L_x_8:


//--------------------- .text._Z19fp8_to_dtype_kernelI13__nv_bfloat16EvPK13__nv_fp8_e4m3PT_m --------------------------
	.section	.text._Z19fp8_to_dtype_kernelI13__nv_bfloat16EvPK13__nv_fp8_e4m3PT_m,"ax",@progbits
	.align	128
        .global         _Z19fp8_to_dtype_kernelI13__nv_bfloat16EvPK13__nv_fp8_e4m3PT_m
        .type           _Z19fp8_to_dtype_kernelI13__nv_bfloat16EvPK13__nv_fp8_e4m3PT_m,@function
        .size           _Z19fp8_to_dtype_kernelI13__nv_bfloat16EvPK13__nv_fp8_e4m3PT_m,(.L_x_9 - _Z19fp8_to_dtype_kernelI13__nv_bfloat16EvPK13__nv_fp8_e4m3PT_m)
        .other          _Z19fp8_to_dtype_kernelI13__nv_bfloat16EvPK13__nv_fp8_e4m3PT_m,@"STO_CUDA_ENTRY STV_DEFAULT"
_Z19fp8_to_dtype_kernelI13__nv_bfloat16EvPK13__nv_fp8_e4m3PT_m:
.text._Z19fp8_to_dtype_kernelI13__nv_bfloat16EvPK13__nv_fp8_e4m3PT_m:
        /* <DEDUP_REMOVED lines=11> */
[----:B0-----:R-:W-:-:S05]  /*00b0*/  IADD3 R2, P0, PT, R0, UR8, RZ ;  /* 0x0000000800027c10 */ /* 0x001fca000ff1e0ff */
[----:B------:R-:W-:-:S05]  /*00c0*/  IMAD.X R3, RZ, RZ, UR9, P0 ;  /* 0x00000009ff037e24 */ /* 0x000fca00080e06ff */
[----:B-1----:R-:W2:Y:S01]  /*00d0*/  LDG.E.U8.CONSTANT R2, desc[UR4][R2.64] ;  /* 0x0000000402027981 */ /* 0x002ea2000c1e9100 */
[----:B------:R-:W-:Y:S02]  /*00e0*/  LEA R4, P0, R0, UR10, 0x1 ;  /* 0x0000000a00047c11 */ /* 0x000fe4000f8008ff */
[----:B--2---:R-:W-:-:S05]  /*00f0*/  F2FP.F16.E4M3.UNPACK_B R3, R2 ;  /* 0x00000002ff03723e */ /* 0x004fca00020006ff */
[----:B------:R-:W-:-:S05]  /*0100*/  HADD2.F32 R5, -RZ, R3.H0_H0 ;  /* 0x20000003ff057230 */ /* 0x000fca0000004100 */
[----:B------:R-:W-:Y:S02]  /*0110*/  F2FP.BF16.F32.PACK_AB R3, RZ, R5 ;  /* 0x00000005ff03723e */ /* 0x000fe400000010ff */
[----:B------:R-:W-:-:S05]  /*0120*/  LEA.HI.X R5, R0, UR11, RZ, 0x1, P0 ;  /* 0x0000000b00057c11 */ /* 0x000fca00080f0cff */
[----:B------:R-:W-:Y:S01]  /*0130*/  STG.E.U16 desc[UR4][R4.64], R3 ;  /* 0x0000000304007986 */ /* 0x000fe2000c101504 */
[----:B------:R-:W-:Y:S05]  /*0140*/  EXIT ;  /* 0x000000000000794d */ /* 0x000fea0003800000 */
.L_x_3:
        /* <DEDUP_REMOVED lines=11> */
.L_x_9:


//--------------------- .text._Z19fp8_to_dtype_kernelI6__halfEvPK13__nv_fp8_e4m3PT_m --------------------------
	.section	.text._Z19fp8_to_dtype_kernelI6__halfEvPK13__nv_fp8_e4m3PT_m,"ax",@progbits
	.align	128
        .global         _Z19fp8_to_dtype_kernelI6__halfEvPK13__nv_fp8_e4m3PT_m
        .type           _Z19fp8_to_dtype_kernelI6__halfEvPK13__nv_fp8_e4m3PT_m,@function
        .size           _Z19fp8_to_dtype_kernelI6__halfEvPK13__nv_fp8_e4m3PT_m,(.L_x_10 - _Z19fp8_to_dtype_kernelI6__halfEvPK13__nv_fp8_e4m3PT_m)
        .other          _Z19fp8_to_dtype_kernelI6__halfEvPK13__nv_fp8_e4m3PT_m,@"STO_CUDA_ENTRY STV_DEFAULT"
_Z19fp8_to_dtype_kernelI6__halfEvPK13__nv_fp8_e4m3PT_m:
.text._Z19fp8_to_dtype_kernelI6__halfEvPK13__nv_fp8_e4m3PT_m:
        /* <DEDUP_REMOVED lines=17> */
[----:B------:R-:W-:Y:S02]  /*0110*/  F2FP.F16.F32.PACK_AB R3, RZ, R5 ;  /* 0x00000005ff03723e */ /* 0x000fe400000000ff */
[----:B------:R-:W-:-:S05]  /*0120*/  LEA.HI.X R5, R0, UR11, RZ, 0x1, P0 ;  /* 0x0000000b00057c11 */ /* 0x000fca00080f0cff */
[----:B------:R-:W-:Y:S01]  /*0130*/  STG.E.U16 desc[UR4][R4.64], R3 ;  /* 0x0000000304007986 */ /* 0x000fe2000c101504 */
[----:B------:R-:W-:Y:S05]  /*0140*/  EXIT ;  /* 0x000000000000794d */ /* 0x000fea0003800000 */
.L_x_4:
        /* <DEDUP_REMOVED lines=11> */
.L_x_10:


//--------------------- .text._Z19fp8_to_dtype_kernelIfEvPK13__nv_fp8_e4m3PT_m --------------------------
	.section	.text._Z19fp8_to_dtype_kernelIfEvPK13__nv_fp8_e4m3PT_m,"ax",@progbits
	.align	128
        .global         _Z19fp8_to_dtype_kernelIfEvPK13__nv_fp8_e4m3PT_m
        .type           _Z19fp8_to_dtype_kernelIfEvPK13__nv_fp8_e4m3PT_m,@function
        .size           _Z19fp8_to_dtype_kernelIfEvPK13__nv_fp8_e4m3PT_m,(.L_x_11 - _Z19fp8_to_dtype_kernelIfEvPK13__nv_fp8_e4m3PT_m)
        .other          _Z19fp8_to_dtype_kernelIfEvPK13__nv_fp8_e4m3PT_m,@"STO_CUDA_ENTRY STV_DEFAULT"
_Z19fp8_to_dtype_kernelIfEvPK13__nv_fp8_e4m3PT_m:
.text._Z19fp8_to_dtype_kernelIfEvPK13__nv_fp8_e4m3PT_m:
        /* <DEDUP_REMOVED lines=14> */
[----:B------:R-:W-:-:S04]  /*00e0*/  LEA R4, P0, R0, UR10, 0x2 ;  /* 0x0000000a00047c11 */ /* 0x000fc8000f8010ff */
[----:B------:R-:W-:Y:S02]  /*00f0*/  LEA.HI.X R5, R0, UR11, RZ, 0x2, P0 ;  /* 0x0000000b00057c11 */ /* 0x000fe400080f14ff */
[----:B--2---:R-:W-:-:S05]  /*0100*/  F2FP.F16.E4M3.UNPACK_B R3, R2 ;  /* 0x00000002ff03723e */ /* 0x004fca00020006ff */
[----:B------:R-:W-:-:S05]  /*0110*/  HADD2.F32 R7, -RZ, R3.H0_H0 ;  /* 0x20000003ff077230 */ /* 0x000fca0000004100 */
[----:B------:R-:W-:Y:S01]  /*0120*/  STG.E desc[UR4][R4.64], R7 ;  /* 0x0000000704007986 */ /* 0x000fe2000c101904 */
[----:B------:R-:W-:Y:S05]  /*0130*/  EXIT ;  /* 0x000000000000794d */ /* 0x000fea0003800000 */
.L_x_5:
        /* <DEDUP_REMOVED lines=12> */
.L_x_11:


//--------------------- .nv.shared.reserved.0     --------------------------
	.section	.nv.shared.reserved.0,"aw",@nobits
	.weak		__nv_reservedSMEM_offset_0_alias
	.size		__nv_reservedSMEM_offset_0_alias, 0, 64
	.other		__nv_reservedSMEM_offset_0_alias,@"STO_CUDA_RESERVED_SHARED STV_DEFAULT"
__nv_reservedSMEM_offset_0_alias:
	.zero		0
	.zero		64


//--------------------- .nv.constant0._Z19dtype_to_fp8_kernelI13__nv_bfloat16EvPKT_P13__nv_fp8_e4m3m --------------------------
	.section	.nv.constant0._Z19dtype_to_fp8_kernelI13__nv_bfloat16EvPKT_P13__nv_fp8_e4m3m,"a",@progbits
	.sectionflags	@""
	.align	4
.nv.constant0._Z19dtype_to_fp8_kernelI13__nv_bfloat16EvPKT_P13__nv_fp8_e4m3m:
	.zero		920


//--------------------- .nv.constant0._Z19dtype_to_fp8_kernelI6__halfEvPKT_P13__nv_fp8_e4m3m --------------------------
	.section	.nv.constant0._Z19dtype_to_fp8_kernelI6__halfEvPKT_P13__nv_fp8_e4m3m,"a",@progbits
	.sectionflags	@""
	.align	4
.nv.constant0._Z19dtype_to_fp8_kernelI6__halfEvPKT_P13__nv_fp8_e4m3m:
	.zero		920


//--------------------- .nv.constant0._Z19dtype_to_fp8_kernelIfEvPKT_P13__nv_fp8_e4m3m --------------------------
	.section	.nv.constant0._Z19dtype_to_fp8_kernelIfEvPKT_P13__nv_fp8_e4m3m,"a",@progbits
	.sectionflags	@""
	.align	4
.nv.constant0._Z19dtype_to_fp8_kernelIfEvPKT_P13__nv_fp8_e4m3m:
	.zero		920


//--------------------- .nv.constant0._Z19fp8_to_dtype_kernelI13__nv_bfloat16EvPK13__nv_fp8_e4m3PT_m --------------------------
	.section	.nv.constant0._Z19fp8_to_dtype_kernelI13__nv_bfloat16EvPK13__nv_fp8_e4m3PT_m,"a",@progbits
	.sectionflags	@""
	.align	4
.nv.constant0._Z19fp8_to_dtype_kernelI13__nv_bfloat16EvPK13__nv_fp8_e4m3PT_m:
	.zero		920


//--------------------- .nv.constant0._Z19fp8_to_dtype_kernelI6__halfEvPK13__nv_fp8_e4m3PT_m --------------------------
	.section	.nv.constant0._Z19fp8_to_dtype_kernelI6__halfEvPK13__nv_fp8_e4m3PT_m,"a",@progbits
	.sectionflags	@""
	.align	4
.nv.constant0._Z19fp8_to_dtype_kernelI6__halfEvPK13__nv_fp8_e4m3PT_m:
	.zero		920


//--------------------- .nv.constant0._Z19fp8_to_dtype_kernelIfEvPK13__nv_fp8_e4m3PT_m --------------------------
	.section	.nv.constant0._Z19fp8_to_dtype_kernelIfEvPK13__nv_fp8_e4m3PT_m,"a",@progbits
	.sectionflags	@""
	.align	4
.nv.constant0._Z19fp8_to_dtype_kernelIfEvPK13__nv_fp8_e4m3PT_m:
	.zero		920


//--------------------- SYMBOLS --------------------------

	.type		.nv.reservedSmem.offset0,@object
	.size		.nv.reservedSmem.offset0,0x4
